//
// Generated by NVIDIA NVVM Compiler
//
// Compiler Build ID: CL-36424714
// Cuda compilation tools, release 13.0, V13.0.88
// Based on NVVM 20.0.0
//

.version 9.0
.target sm_100
.address_size 64

	// .globl	_Z8useClassP9CudaClass
.extern .func  (.param .b32 func_retval0) vprintf
(
	.param .b64 vprintf_param_0,
	.param .b64 vprintf_param_1
)
;
.global .align 1 .b8 $str[8] = {37, 103, 44, 32, 37, 100, 10};

.visible .entry _Z8useClassP9CudaClass(
	.param .u64 .ptr .align 1 _Z8useClassP9CudaClass_param_0
)
{
	.local .align 8 .b8 	__local_depot0[16];
	.reg .b64 	%SP;
	.reg .b64 	%SPL;
	.reg .b32 	%r<4>;
	.reg .b64 	%rd<8>;
	.reg .b64 	%fd<2>;

	mov.u64 	%SPL, __local_depot0;
	cvta.local.u64 	%SP, %SPL;
	ld.param.u64 	%rd1, [_Z8useClassP9CudaClass_param_0];
	cvta.to.global.u64 	%rd2, %rd1;
	add.u64 	%rd3, %SP, 0;
	add.u64 	%rd4, %SPL, 0;
	ld.global.u64 	%rd5, [%rd2];
	ld.f64 	%fd1, [%rd5];
	ld.global.u32 	%r1, [%rd2+8];
	st.local.f64 	[%rd4], %fd1;
	st.local.u32 	[%rd4+8], %r1;
	mov.u64 	%rd6, $str;
	cvta.global.u64 	%rd7, %rd6;
	{ // callseq 0, 0
	.param .b64 param0;
	st.param.b64 	[param0], %rd7;
	.param .b64 param1;
	st.param.b64 	[param1], %rd3;
	.param .b32 retval0;
	call.uni (retval0), 
	vprintf, 
	(
	param0, 
	param1
	);
	ld.param.b32 	%r2, [retval0];
	} // callseq 0
	ret;

}


// ===== COMPILED SASS (sm_100) =====

	.target	sm_100

	.elftype	@"ET_EXEC"


//--------------------- .note.nv.tkinfo           --------------------------
	.section	.note.nv.tkinfo,"",@"SHT_NOTE"
	.sectionflags	@"SHF_NOTE_NV_TKINFO"
	.tkinfo
        /*0018*/ 	.word	0x00000002
        /*0030*/ 	.string	""
        /*0030*/ 	.string	"ptxas"
        /*0030*/ 	.string	"Cuda compilation tools, release 13.0, V13.0.88"
        /*0030*/ 	.string	"Build cuda_13.0.r13.0/compiler.36424714_0"
        /*0030*/ 	.string	"-arch sm_100 -m 64 "



//--------------------- .note.nv.cuinfo           --------------------------
	.section	.note.nv.cuinfo,"",@"SHT_NOTE"
	.sectionflags	@"SHF_NOTE_NV_CUINFO"
        /*0018*/ 	.short	0x0002
        /*001a*/ 	.short	0x0064
        /*001c*/ 	.short	0x0082
	.zero		2


//--------------------- .nv.info                  --------------------------
	.section	.nv.info,"",@"SHT_CUDA_INFO"
	.align	4


	//----- nvinfo : EIATTR_REGCOUNT
	.align		4
        /*0000*/ 	.byte	0x04, 0x2f
        /*0002*/ 	.short	(.L_2 - .L_1)
	.align		4
.L_1:
        /*0004*/ 	.word	index@(_Z8useClassP9CudaClass)
        /*0008*/ 	.word	0x00000018


	//----- nvinfo : EIATTR_FRAME_SIZE
	.align		4
.L_2:
        /*000c*/ 	.byte	0x04, 0x11
        /*000e*/ 	.short	(.L_4 - .L_3)
	.align		4
.L_3:
        /*0010*/ 	.word	index@(_Z8useClassP9CudaClass)
        /*0014*/ 	.word	0x00000010


	//----- nvinfo : EIATTR_MIN_STACK_SIZE
	.align		4
.L_4:
        /*0018*/ 	.byte	0x04, 0x12
        /*001a*/ 	.short	(.L_6 - .L_5)
	.align		4
.L_5:
        /*001c*/ 	.word	index@(_Z8useClassP9CudaClass)
        /*0020*/ 	.word	0x00000010
.L_6:


//--------------------- .nv.compat                --------------------------
	.section	.nv.compat,"",@"SHT_CUDA_COMPAT_INFO"
	.align	4
        /*0000*/ 	.byte	0x02, 0x09, 0x00, 0x00, 0x02, 0x02, 0x01, 0x00, 0x02, 0x05, 0x05, 0x00, 0x03, 0x07, 0x01, 0x01
        /*0010*/ 	.byte	0x02, 0x03, 0x00, 0x00, 0x02, 0x06, 0x01, 0x00, 0x04, 0x0b, 0x08, 0x00, 0x09, 0x00, 0x00, 0x00
        /*0020*/ 	.byte	0x00, 0x00, 0x00, 0x00


//--------------------- .nv.info._Z8useClassP9CudaClass --------------------------
	.section	.nv.info._Z8useClassP9CudaClass,"",@"SHT_CUDA_INFO"
	.sectionflags	@""
	.align	4


	//----- nvinfo : EIATTR_CUDA_API_VERSION
	.align		4
        /*0000*/ 	.byte	0x04, 0x37
        /*0002*/ 	.short	(.L_8 - .L_7)
.L_7:
        /*0004*/ 	.word	0x00000082


	//----- nvinfo : EIATTR_KPARAM_INFO
	.align		4
.L_8:
        /*0008*/ 	.byte	0x04, 0x17
        /*000a*/ 	.short	(.L_10 - .L_9)
.L_9:
        /*000c*/ 	.word	0x00000000
        /*0010*/ 	.short	0x0000
        /*0012*/ 	.short	0x0000
        /*0014*/ 	.byte	0x00, 0xf5, 0x21, 0x00


	//----- nvinfo : EIATTR_SPARSE_MMA_MASK
	.align		4
.L_10:
        /*0018*/ 	.byte	0x03, 0x50
        /*001a*/ 	.short	0x0000


	//----- nvinfo : EIATTR_MAXREG_COUNT
	.align		4
        /*001c*/ 	.byte	0x03, 0x1b
        /*001e*/ 	.short	0x00ff


	//----- nvinfo : EIATTR_EXTERNS
	.align		4
        /*0020*/ 	.byte	0x04, 0x0f
        /*0022*/ 	.short	(.L_12 - .L_11)


	//   ....[0]....
	.align		4
.L_11:
        /*0024*/ 	.word	index@(vprintf)


	//----- nvinfo : EIATTR_MERCURY_ISA_VERSION
	.align		4
.L_12:
        /*0028*/ 	.byte	0x03, 0x5f
        /*002a*/ 	.short	0x0101


	//----- nvinfo : EIATTR_VRC_CTA_INIT_COUNT
	.align		4
        /*002c*/ 	.byte	0x02, 0x4a
	.zero		1
	.zero		1


	//----- nvinfo : EIATTR_SYSCALL_OFFSETS
	.align		4
        /*0030*/ 	.byte	0x04, 0x46
        /*0032*/ 	.short	(.L_14 - .L_13)


	//   ....[0]....
.L_13:
        /*0034*/ 	.word	0x00000130


	//----- nvinfo : EIATTR_EXIT_INSTR_OFFSETS
	.align		4
.L_14:
        /*0038*/ 	.byte	0x04, 0x1c
        /*003a*/ 	.short	(.L_16 - .L_15)


	//   ....[0]....
.L_15:
        /*003c*/ 	.word	0x00000140


	//----- nvinfo : EIATTR_CBANK_PARAM_SIZE
	.align		4
.L_16:
        /*0040*/ 	.byte	0x03, 0x19
        /*0042*/ 	.short	0x0008


	//----- nvinfo : EIATTR_PARAM_CBANK
	.align		4
        /*0044*/ 	.byte	0x04, 0x0a
        /*0046*/ 	.short	(.L_18 - .L_17)
	.align		4
.L_17:
        /*0048*/ 	.word	index@(.nv.constant0._Z8useClassP9CudaClass)
        /*004c*/ 	.short	0x0380
        /*004e*/ 	.short	0x0008


	//----- nvinfo : EIATTR_SW_WAR
	.align		4
.L_18:
        /*0050*/ 	.byte	0x04, 0x36
        /*0052*/ 	.short	(.L_20 - .L_19)
.L_19:
        /*0054*/ 	.word	0x00000008
.L_20:


//--------------------- .nv.callgraph             --------------------------
	.section	.nv.callgraph,"",@"SHT_CUDA_CALLGRAPH"
	.align	4
	.sectionentsize	8
	.align		4
        /*0000*/ 	.word	0x00000000
	.align		4
        /*0004*/ 	.word	0xffffffff
	.align		4
        /*0008*/ 	.word	index@(_Z8useClassP9CudaClass)
	.align		4
        /*000c*/ 	.word	index@(vprintf)
	.align		4
        /*0010*/ 	.word	0x00000000
	.align		4
        /*0014*/ 	.word	0xfffffffe
	.align		4
        /*0018*/ 	.word	0x00000000
	.align		4
        /*001c*/ 	.word	0xfffffffd
	.align		4
        /*0020*/ 	.word	0x00000000
	.align		4
        /*0024*/ 	.word	0xfffffffc


//--------------------- .nv.constant4             --------------------------
	.section	.nv.constant4,"a",@progbits
	.align	8
	.align		8
.nv.constant4:
        /*0000*/ 	.dword	vprintf
	.align		8
        /*0008*/ 	.dword	$str


//--------------------- .text._Z8useClassP9CudaClass --------------------------
	.section	.text._Z8useClassP9CudaClass,"ax",@progbits
	.align	128
        .global         _Z8useClassP9CudaClass
        .type           _Z8useClassP9CudaClass,@function
        .size           _Z8useClassP9CudaClass,(.L_x_2 - _Z8useClassP9CudaClass)
        .other          _Z8useClassP9CudaClass,@"STO_CUDA_ENTRY STV_DEFAULT"
_Z8useClassP9CudaClass:
.text._Z8useClassP9CudaClass:
[----:B------:R-:W0:Y:S08]  /*0000*/  LDC R1, c[0x0][0x37c] ;  /* 0x0000df00ff017b82 */ /* 0x000e300000000800 */
[----:B------:R-:W1:Y:S01]  /*0010*/  LDC.64 R2, c[0x0][0x380] ;  /* 0x0000e000ff027b82 */ /* 0x000e620000000a00 */
[----:B------:R-:W1:Y:S01]  /*0020*/  LDCU.64 UR4, c[0x0][0x358] ;  /* 0x00006b00ff0477ac */ /* 0x000e620008000a00 */
[----:B0-----:R-:W-:Y:S01]  /*0030*/  VIADD R1, R1, 0xfffffff0 ;  /* 0xfffffff001017836 */ /* 0x001fe20000000000 */
[----:B------:R-:W0:Y:S01]  /*0040*/  LDCU.64 UR6, c[0x4][0x8] ;  /* 0x01000100ff0677ac */ /* 0x000e220008000a00 */
[----:B-1----:R-:W2:Y:S04]  /*0050*/  LDG.E.64 R8, desc[UR4][R2.64] ;  /* 0x0000000402087981 */ /* 0x002ea8000c1e1b00 */
[----:B------:R-:W3:Y:S01]  /*0060*/  LDG.E R0, desc[UR4][R2.64+0x8] ;  /* 0x0000080402007981 */ /* 0x000ee2000c1e1900 */
[----:B------:R-:W-:-:S03]  /*0070*/  MOV R10, 0x0 ;  /* 0x00000000000a7802 */ /* 0x000fc60000000f00 */
[----:B--2---:R-:W2:Y:S01]  /*0080*/  LD.E.64 R8, desc[UR4][R8.64] ;  /* 0x0000000408087980 */ /* 0x004ea2000c101b00 */
[----:B------:R-:W1:Y:S02]  /*0090*/  LDCU UR4, c[0x0][0x2f8] ;  /* 0x00005f00ff0477ac */ /* 0x000e640008000800 */
[----:B------:R-:W4:Y:S01]  /*00a0*/  LDC.64 R10, c[0x4][R10] ;  /* 0x010000000a0a7b82 */ /* 0x000f220000000a00 */
[----:B---3--:R3:W-:Y:S01]  /*00b0*/  STL [R1+0x8], R0 ;  /* 0x0000080001007387 */ /* 0x0087e20000100800 */
[----:B------:R-:W5:Y:S01]  /*00c0*/  LDCU UR5, c[0x0][0x2fc] ;  /* 0x00005f80ff0577ac */ /* 0x000f620008000800 */
[----:B0-----:R-:W-:Y:S01]  /*00d0*/  IMAD.U32 R4, RZ, RZ, UR6 ;  /* 0x00000006ff047e24 */ /* 0x001fe2000f8e00ff */
[----:B------:R-:W-:Y:S02]  /*00e0*/  MOV R5, UR7 ;  /* 0x0000000700057c02 */ /* 0x000fe40008000f00 */
[----:B-1----:R-:W-:-:S05]  /*00f0*/  IADD3 R6, P0, PT, R1, UR4, RZ ;  /* 0x0000000401067c10 */ /* 0x002fca000ff1e0ff */
[----:B-----5:R-:W-:Y:S01]  /*0100*/  IMAD.X R7, RZ, RZ, UR5, P0 ;  /* 0x00000005ff077e24 */ /* 0x020fe200080e06ff */
[----:B--2-4-:R3:W-:Y:S07]  /*0110*/  STL.64 [R1], R8 ;  /* 0x0000000801007387 */ /* 0x0147ee0000100a00 */
[----:B------:R-:W-:-:S07]  /*0120*/  LEPC R20, `(.L_x_0) ;  /* 0x000000001014794e */ /* 0x000fce0000000000 */
[----:B---3--:R-:W-:Y:S05]  /*0130*/  CALL.ABS.NOINC R10 ;  /* 0x000000000a007343 */ /* 0x008fea0003c00000 */
.L_x_0:
[----:B------:R-:W-:Y:S05]  /*0140*/  EXIT ;  /* 0x000000000000794d */ /* 0x000fea0003800000 */
.L_x_1:
[----:B------:R-:W-:-:S00]  /*0150*/  BRA `(.L_x_1) ;  /* 0xfffffffc00fc7947 */ /* 0x000fc0000383ffff */
[----:B------:R-:W-:-:S00]  /*0160*/  NOP ;  /* 0x0000000000007918 */ /* 0x000fc00000000000 */
        /* <DEDUP_REMOVED lines=9> */
.L_x_2:


//--------------------- .nv.global.init           --------------------------
	.section	.nv.global.init,"aw",@progbits
.nv.global.init:
	.type		$str,@object
	.size		$str,(.L_0 - $str)
$str:
        /*0000*/ 	.byte	0x25, 0x67, 0x2c, 0x20, 0x25, 0x64, 0x0a, 0x00
.L_0:


//--------------------- .nv.shared.reserved.0     --------------------------
	.section	.nv.shared.reserved.0,"aw",@nobits
	.weak		__nv_reservedSMEM_offset_0_alias
	.size		__nv_reservedSMEM_offset_0_alias, 0, 64
	.other		__nv_reservedSMEM_offset_0_alias,@"STO_CUDA_RESERVED_SHARED STV_DEFAULT"
__nv_reservedSMEM_offset_0_alias:
	.zero		0
	.zero		64


//--------------------- .nv.constant0._Z8useClassP9CudaClass --------------------------
	.section	.nv.constant0._Z8useClassP9CudaClass,"a",@progbits
	.sectionflags	@""
	.align	4
.nv.constant0._Z8useClassP9CudaClass:
	.zero		904


//--------------------- SYMBOLS --------------------------

	.type		.nv.reservedSmem.offset0,@object
	.size		.nv.reservedSmem.offset0,0x4
	.type		vprintf,@function
